//
// Generated by NVIDIA NVVM Compiler
//
// Compiler Build ID: CL-36424714
// Cuda compilation tools, release 13.0, V13.0.88
// Based on NVVM 20.0.0
//

.version 9.0
.target sm_100
.address_size 64

	// .globl	__accrg_reduction_ADD_int32_1_1
.extern .shared .align 16 .b8 __sdata_sum[];

.visible .entry __accrg_reduction_ADD_int32_1_1(
	.param .u64 .ptr .align 1 __accrg_reduction_ADD_int32_1_1_param_0,
	.param .u64 .ptr .align 1 __accrg_reduction_ADD_int32_1_1_param_1,
	.param .u32 __accrg_reduction_ADD_int32_1_1_param_2,
	.param .u32 __accrg_reduction_ADD_int32_1_1_param_3,
	.param .u32 __accrg_reduction_ADD_int32_1_1_param_4
)
{
	.reg .pred 	%p<25>;
	.reg .b32 	%r<90>;
	.reg .b64 	%rd<12>;

	ld.param.u64 	%rd2, [__accrg_reduction_ADD_int32_1_1_param_0];
	ld.param.u64 	%rd3, [__accrg_reduction_ADD_int32_1_1_param_1];
	ld.param.u32 	%r37, [__accrg_reduction_ADD_int32_1_1_param_2];
	ld.param.u32 	%r38, [__accrg_reduction_ADD_int32_1_1_param_3];
	ld.param.u32 	%r39, [__accrg_reduction_ADD_int32_1_1_param_4];
	mov.u32 	%r1, %tid.x;
	mov.u32 	%r2, %ctaid.x;
	mul.lo.s32 	%r41, %r2, %r1;
	mul.lo.s32 	%r42, %r41, %r38;
	shl.b32 	%r72, %r42, 1;
	setp.le.u32 	%p1, %r37, %r72;
	mov.b32 	%r71, 0;
	@%p1 bra 	$L__BB0_5;
	cvt.u32.u64 	%r4, %rd2;
	mov.u32 	%r44, %nctaid.x;
	mul.lo.s32 	%r45, %r44, %r38;
	shl.b32 	%r5, %r45, 1;
	mov.b32 	%r71, 0;
$L__BB0_2:
	setp.ne.s32 	%p2, %r39, 1;
	shl.b32 	%r46, %r72, 2;
	add.s32 	%r47, %r46, %r4;
	cvt.u64.u32 	%rd4, %r47;
	ld.u32 	%r48, [%rd4];
	add.s32 	%r71, %r48, %r71;
	add.s32 	%r9, %r72, %r38;
	setp.le.u32 	%p3, %r37, %r9;
	and.pred  	%p4, %p2, %p3;
	@%p4 bra 	$L__BB0_4;
	shl.b32 	%r49, %r9, 2;
	add.s32 	%r50, %r49, %r4;
	cvt.u64.u32 	%rd5, %r50;
	ld.u32 	%r51, [%rd5];
	add.s32 	%r71, %r51, %r71;
$L__BB0_4:
	add.s32 	%r72, %r72, %r5;
	setp.gt.u32 	%p5, %r37, %r72;
	@%p5 bra 	$L__BB0_2;
$L__BB0_5:
	shl.b32 	%r52, %r1, 2;
	mov.u32 	%r53, __sdata_sum;
	cvt.u64.u32 	%rd6, %r53;
	cvta.shared.u64 	%rd7, %rd6;
	cvt.u32.u64 	%r54, %rd7;
	add.s32 	%r55, %r52, %r54;
	cvt.u64.u32 	%rd1, %r55;
	st.u32 	[%rd1], %r71;
	bar.sync 	0;
	setp.lt.u32 	%p6, %r38, 512;
	@%p6 bra 	$L__BB0_9;
	setp.gt.u32 	%p9, %r1, 255;
	@%p9 bra 	$L__BB0_8;
	ld.u32 	%r56, [%rd1+1024];
	add.s32 	%r71, %r56, %r71;
	st.u32 	[%rd1], %r71;
$L__BB0_8:
	bar.sync 	0;
	bra.uni 	$L__BB0_10;
$L__BB0_9:
	setp.lt.u32 	%p7, %r38, 256;
	@%p7 bra 	$L__BB0_13;
$L__BB0_10:
	setp.gt.u32 	%p10, %r1, 127;
	@%p10 bra 	$L__BB0_12;
	ld.u32 	%r57, [%rd1+512];
	add.s32 	%r71, %r57, %r71;
	st.u32 	[%rd1], %r71;
$L__BB0_12:
	bar.sync 	0;
	bra.uni 	$L__BB0_14;
$L__BB0_13:
	setp.lt.u32 	%p8, %r38, 128;
	@%p8 bra 	$L__BB0_17;
$L__BB0_14:
	setp.gt.u32 	%p11, %r1, 63;
	@%p11 bra 	$L__BB0_16;
	ld.u32 	%r58, [%rd1+256];
	add.s32 	%r71, %r58, %r71;
	st.u32 	[%rd1], %r71;
$L__BB0_16:
	bar.sync 	0;
$L__BB0_17:
	setp.gt.u32 	%p12, %r1, 31;
	@%p12 bra 	$L__BB0_42;
	setp.lt.u32 	%p13, %r38, 64;
	@%p13 bra 	$L__BB0_20;
	ld.volatile.u32 	%r59, [%rd1+128];
	add.s32 	%r71, %r59, %r71;
	st.volatile.u32 	[%rd1], %r71;
	bar.sync 	0;
	bra.uni 	$L__BB0_21;
$L__BB0_20:
	setp.lt.u32 	%p14, %r38, 32;
	@%p14 bra 	$L__BB0_24;
$L__BB0_21:
	setp.gt.u32 	%p19, %r1, 15;
	@%p19 bra 	$L__BB0_23;
	ld.volatile.u32 	%r60, [%rd1+64];
	add.s32 	%r71, %r60, %r71;
	st.volatile.u32 	[%rd1], %r71;
$L__BB0_23:
	bar.sync 	0;
	bra.uni 	$L__BB0_25;
$L__BB0_24:
	setp.lt.u32 	%p15, %r38, 16;
	@%p15 bra 	$L__BB0_28;
$L__BB0_25:
	setp.gt.u32 	%p20, %r1, 7;
	@%p20 bra 	$L__BB0_27;
	ld.volatile.u32 	%r61, [%rd1+32];
	add.s32 	%r71, %r61, %r71;
	st.volatile.u32 	[%rd1], %r71;
$L__BB0_27:
	bar.sync 	0;
	bra.uni 	$L__BB0_29;
$L__BB0_28:
	setp.lt.u32 	%p16, %r38, 8;
	@%p16 bra 	$L__BB0_32;
$L__BB0_29:
	setp.gt.u32 	%p21, %r1, 3;
	@%p21 bra 	$L__BB0_31;
	ld.volatile.u32 	%r62, [%rd1+16];
	add.s32 	%r71, %r62, %r71;
	st.volatile.u32 	[%rd1], %r71;
$L__BB0_31:
	bar.sync 	0;
	bra.uni 	$L__BB0_33;
$L__BB0_32:
	setp.lt.u32 	%p17, %r38, 4;
	@%p17 bra 	$L__BB0_36;
$L__BB0_33:
	setp.gt.u32 	%p22, %r1, 1;
	@%p22 bra 	$L__BB0_35;
	ld.volatile.u32 	%r63, [%rd1+8];
	add.s32 	%r71, %r63, %r71;
	st.volatile.u32 	[%rd1], %r71;
$L__BB0_35:
	bar.sync 	0;
	bra.uni 	$L__BB0_37;
$L__BB0_36:
	setp.lt.u32 	%p18, %r38, 2;
	@%p18 bra 	$L__BB0_40;
$L__BB0_37:
	setp.ne.s32 	%p23, %r1, 0;
	@%p23 bra 	$L__BB0_39;
	cvta.shared.u64 	%rd9, %rd6;
	and.b64  	%rd10, %rd9, 4294967295;
	ld.volatile.u32 	%r65, [%rd10+4];
	add.s32 	%r66, %r65, %r71;
	st.volatile.u32 	[%rd10], %r66;
$L__BB0_39:
	bar.sync 	0;
$L__BB0_40:
	setp.ne.s32 	%p24, %r1, 0;
	@%p24 bra 	$L__BB0_42;
	ld.shared.u32 	%r67, [__sdata_sum];
	cvt.u32.u64 	%r68, %rd3;
	shl.b32 	%r69, %r2, 2;
	add.s32 	%r70, %r69, %r68;
	cvt.u64.u32 	%rd11, %r70;
	st.u32 	[%rd11], %r67;
$L__BB0_42:
	ret;

}
	// .globl	__accrg_test1_1_2
.visible .entry __accrg_test1_1_2(
	.param .u32 __accrg_test1_1_2_param_0,
	.param .u32 __accrg_test1_1_2_param_1,
	.param .u64 .ptr .align 1 __accrg_test1_1_2_param_2,
	.param .u32 __accrg_test1_1_2_param_3,
	.param .u64 .ptr .align 1 __accrg_test1_1_2_param_4
)
{
	.reg .b32 	%r<12>;
	.reg .b64 	%rd<5>;

	ld.param.u64 	%rd1, [__accrg_test1_1_2_param_4];
	cvta.to.global.u64 	%rd2, %rd1;
	mov.u32 	%r1, %ntid.x;
	mov.u32 	%r2, %nctaid.x;
	mul.lo.s32 	%r3, %r1, %r2;
	mov.u32 	%r4, %tid.y;
	mov.u32 	%r5, %ctaid.y;
	add.s32 	%r6, %r4, %r5;
	mov.u32 	%r7, %tid.x;
	mov.u32 	%r8, %ctaid.x;
	mad.lo.s32 	%r9, %r8, %r1, %r7;
	mad.lo.s32 	%r10, %r3, %r6, %r9;
	mul.wide.u32 	%rd3, %r10, 4;
	add.s64 	%rd4, %rd2, %rd3;
	mov.b32 	%r11, 0;
	st.global.u32 	[%rd4], %r11;
	ret;

}


// ===== COMPILED SASS (sm_100) =====

	.target	sm_100

	.elftype	@"ET_EXEC"


//--------------------- .note.nv.tkinfo           --------------------------
	.section	.note.nv.tkinfo,"",@"SHT_NOTE"
	.sectionflags	@"SHF_NOTE_NV_TKINFO"
	.tkinfo
        /*0018*/ 	.word	0x00000002
        /*0030*/ 	.string	""
        /*0030*/ 	.string	"ptxas"
        /*0030*/ 	.string	"Cuda compilation tools, release 13.0, V13.0.88"
        /*0030*/ 	.string	"Build cuda_13.0.r13.0/compiler.36424714_0"
        /*0030*/ 	.string	"-arch sm_100 -m 64 "



//--------------------- .note.nv.cuinfo           --------------------------
	.section	.note.nv.cuinfo,"",@"SHT_NOTE"
	.sectionflags	@"SHF_NOTE_NV_CUINFO"
        /*0018*/ 	.short	0x0002
        /*001a*/ 	.short	0x0064
        /*001c*/ 	.short	0x0082
	.zero		2


//--------------------- .nv.info                  --------------------------
	.section	.nv.info,"",@"SHT_CUDA_INFO"
	.align	4


	//----- nvinfo : EIATTR_REGCOUNT
	.align		4
        /*0000*/ 	.byte	0x04, 0x2f
        /*0002*/ 	.short	(.L_1 - .L_0)
	.align		4
.L_0:
        /*0004*/ 	.word	index@(__accrg_reduction_ADD_int32_1_1)
        /*0008*/ 	.word	0x00000014


	//----- nvinfo : EIATTR_FRAME_SIZE
	.align		4
.L_1:
        /*000c*/ 	.byte	0x04, 0x11
        /*000e*/ 	.short	(.L_3 - .L_2)
	.align		4
.L_2:
        /*0010*/ 	.word	index@(__accrg_reduction_ADD_int32_1_1)
        /*0014*/ 	.word	0x00000000


	//----- nvinfo : EIATTR_REGCOUNT
	.align		4
.L_3:
        /*0018*/ 	.byte	0x04, 0x2f
        /*001a*/ 	.short	(.L_5 - .L_4)
	.align		4
.L_4:
        /*001c*/ 	.word	index@(__accrg_test1_1_2)
        /*0020*/ 	.word	0x00000008


	//----- nvinfo : EIATTR_FRAME_SIZE
	.align		4
.L_5:
        /*0024*/ 	.byte	0x04, 0x11
        /*0026*/ 	.short	(.L_7 - .L_6)
	.align		4
.L_6:
        /*0028*/ 	.word	index@(__accrg_test1_1_2)
        /*002c*/ 	.word	0x00000000


	//----- nvinfo : EIATTR_MIN_STACK_SIZE
	.align		4
.L_7:
        /*0030*/ 	.byte	0x04, 0x12
        /*0032*/ 	.short	(.L_9 - .L_8)
	.align		4
.L_8:
        /*0034*/ 	.word	index@(__accrg_test1_1_2)
        /*0038*/ 	.word	0x00000000


	//----- nvinfo : EIATTR_MIN_STACK_SIZE
	.align		4
.L_9:
        /*003c*/ 	.byte	0x04, 0x12
        /*003e*/ 	.short	(.L_11 - .L_10)
	.align		4
.L_10:
        /*0040*/ 	.word	index@(__accrg_reduction_ADD_int32_1_1)
        /*0044*/ 	.word	0x00000000
.L_11:


//--------------------- .nv.compat                --------------------------
	.section	.nv.compat,"",@"SHT_CUDA_COMPAT_INFO"
	.align	4
        /*0000*/ 	.byte	0x02, 0x09, 0x00, 0x00, 0x02, 0x02, 0x01, 0x00, 0x02, 0x05, 0x05, 0x00, 0x03, 0x07, 0x01, 0x01
        /*0010*/ 	.byte	0x02, 0x03, 0x00, 0x00, 0x02, 0x06, 0x01, 0x00, 0x04, 0x0b, 0x08, 0x00, 0x09, 0x00, 0x00, 0x00
        /*0020*/ 	.byte	0x00, 0x00, 0x00, 0x00


//--------------------- .nv.info.__accrg_test1_1_2 --------------------------
	.section	.nv.info.__accrg_test1_1_2,"",@"SHT_CUDA_INFO"
	.sectionflags	@""
	.align	4


	//----- nvinfo : EIATTR_CUDA_API_VERSION
	.align		4
        /*0000*/ 	.byte	0x04, 0x37
        /*0002*/ 	.short	(.L_13 - .L_12)
.L_12:
        /*0004*/ 	.word	0x00000082


	//----- nvinfo : EIATTR_KPARAM_INFO
	.align		4
.L_13:
        /*0008*/ 	.byte	0x04, 0x17
        /*000a*/ 	.short	(.L_15 - .L_14)
.L_14:
        /*000c*/ 	.word	0x00000000
        /*0010*/ 	.short	0x0004
        /*0012*/ 	.short	0x0018
        /*0014*/ 	.byte	0x00, 0xf5, 0x21, 0x00


	//----- nvinfo : EIATTR_KPARAM_INFO
	.align		4
.L_15:
        /*0018*/ 	.byte	0x04, 0x17
        /*001a*/ 	.short	(.L_17 - .L_16)
.L_16:
        /*001c*/ 	.word	0x00000000
        /*0020*/ 	.short	0x0003
        /*0022*/ 	.short	0x0010
        /*0024*/ 	.byte	0x00, 0xf0, 0x11, 0x00


	//----- nvinfo : EIATTR_KPARAM_INFO
	.align		4
.L_17:
        /*0028*/ 	.byte	0x04, 0x17
        /*002a*/ 	.short	(.L_19 - .L_18)
.L_18:
        /*002c*/ 	.word	0x00000000
        /*0030*/ 	.short	0x0002
        /*0032*/ 	.short	0x0008
        /*0034*/ 	.byte	0x00, 0xf5, 0x21, 0x00


	//----- nvinfo : EIATTR_KPARAM_INFO
	.align		4
.L_19:
        /*0038*/ 	.byte	0x04, 0x17
        /*003a*/ 	.short	(.L_21 - .L_20)
.L_20:
        /*003c*/ 	.word	0x00000000
        /*0040*/ 	.short	0x0001
        /*0042*/ 	.short	0x0004
        /*0044*/ 	.byte	0x00, 0xf0, 0x11, 0x00


	//----- nvinfo : EIATTR_KPARAM_INFO
	.align		4
.L_21:
        /*0048*/ 	.byte	0x04, 0x17
        /*004a*/ 	.short	(.L_23 - .L_22)
.L_22:
        /*004c*/ 	.word	0x00000000
        /*0050*/ 	.short	0x0000
        /*0052*/ 	.short	0x0000
        /*0054*/ 	.byte	0x00, 0xf0, 0x11, 0x00


	//----- nvinfo : EIATTR_SPARSE_MMA_MASK
	.align		4
.L_23:
        /*0058*/ 	.byte	0x03, 0x50
        /*005a*/ 	.short	0x0000


	//----- nvinfo : EIATTR_MAXREG_COUNT
	.align		4
        /*005c*/ 	.byte	0x03, 0x1b
        /*005e*/ 	.short	0x00ff


	//----- nvinfo : EIATTR_MERCURY_ISA_VERSION
	.align		4
        /*0060*/ 	.byte	0x03, 0x5f
        /*0062*/ 	.short	0x0101


	//----- nvinfo : EIATTR_VRC_CTA_INIT_COUNT
	.align		4
        /*0064*/ 	.byte	0x02, 0x4a
	.zero		1
	.zero		1


	//----- nvinfo : EIATTR_EXIT_INSTR_OFFSETS
	.align		4
        /*0068*/ 	.byte	0x04, 0x1c
        /*006a*/ 	.short	(.L_25 - .L_24)


	//   ....[0]....
.L_24:
        /*006c*/ 	.word	0x000000f0


	//----- nvinfo : EIATTR_CBANK_PARAM_SIZE
	.align		4
.L_25:
        /*0070*/ 	.byte	0x03, 0x19
        /*0072*/ 	.short	0x0020


	//----- nvinfo : EIATTR_PARAM_CBANK
	.align		4
        /*0074*/ 	.byte	0x04, 0x0a
        /*0076*/ 	.short	(.L_27 - .L_26)
	.align		4
.L_26:
        /*0078*/ 	.word	index@(.nv.constant0.__accrg_test1_1_2)
        /*007c*/ 	.short	0x0380
        /*007e*/ 	.short	0x0020


	//----- nvinfo : EIATTR_SW_WAR
	.align		4
.L_27:
        /*0080*/ 	.byte	0x04, 0x36
        /*0082*/ 	.short	(.L_29 - .L_28)
.L_28:
        /*0084*/ 	.word	0x00000008
.L_29:


//--------------------- .nv.info.__accrg_reduction_ADD_int32_1_1 --------------------------
	.section	.nv.info.__accrg_reduction_ADD_int32_1_1,"",@"SHT_CUDA_INFO"
	.sectionflags	@""
	.align	4


	//----- nvinfo : EIATTR_CUDA_API_VERSION
	.align		4
        /*0000*/ 	.byte	0x04, 0x37
        /*0002*/ 	.short	(.L_31 - .L_30)
.L_30:
        /*0004*/ 	.word	0x00000082


	//----- nvinfo : EIATTR_KPARAM_INFO
	.align		4
.L_31:
        /*0008*/ 	.byte	0x04, 0x17
        /*000a*/ 	.short	(.L_33 - .L_32)
.L_32:
        /*000c*/ 	.word	0x00000000
        /*0010*/ 	.short	0x0004
        /*0012*/ 	.short	0x0018
        /*0014*/ 	.byte	0x00, 0xf0, 0x11, 0x00


	//----- nvinfo : EIATTR_KPARAM_INFO
	.align		4
.L_33:
        /*0018*/ 	.byte	0x04, 0x17
        /*001a*/ 	.short	(.L_35 - .L_34)
.L_34:
        /*001c*/ 	.word	0x00000000
        /*0020*/ 	.short	0x0003
        /*0022*/ 	.short	0x0014
        /*0024*/ 	.byte	0x00, 0xf0, 0x11, 0x00


	//----- nvinfo : EIATTR_KPARAM_INFO
	.align		4
.L_35:
        /*0028*/ 	.byte	0x04, 0x17
        /*002a*/ 	.short	(.L_37 - .L_36)
.L_36:
        /*002c*/ 	.word	0x00000000
        /*0030*/ 	.short	0x0002
        /*0032*/ 	.short	0x0010
        /*0034*/ 	.byte	0x00, 0xf0, 0x11, 0x00


	//----- nvinfo : EIATTR_KPARAM_INFO
	.align		4
.L_37:
        /*0038*/ 	.byte	0x04, 0x17
        /*003a*/ 	.short	(.L_39 - .L_38)
.L_38:
        /*003c*/ 	.word	0x00000000
        /*0040*/ 	.short	0x0001
        /*0042*/ 	.short	0x0008
        /*0044*/ 	.byte	0x00, 0xf5, 0x21, 0x00


	//----- nvinfo : EIATTR_KPARAM_INFO
	.align		4
.L_39:
        /*0048*/ 	.byte	0x04, 0x17
        /*004a*/ 	.short	(.L_41 - .L_40)
.L_40:
        /*004c*/ 	.word	0x00000000
        /*0050*/ 	.short	0x0000
        /*0052*/ 	.short	0x0000
        /*0054*/ 	.byte	0x00, 0xf5, 0x21, 0x00


	//----- nvinfo : EIATTR_SPARSE_MMA_MASK
	.align		4
.L_41:
        /*0058*/ 	.byte	0x03, 0x50
        /*005a*/ 	.short	0x0000


	//----- nvinfo : EIATTR_MAXREG_COUNT
	.align		4
        /*005c*/ 	.byte	0x03, 0x1b
        /*005e*/ 	.short	0x00ff


	//----- nvinfo : EIATTR_NUM_BARRIERS
	.align		4
        /*0060*/ 	.byte	0x02, 0x4c
        /*0062*/ 	.byte	0x01
	.zero		1


	//----- nvinfo : EIATTR_MERCURY_ISA_VERSION
	.align		4
        /*0064*/ 	.byte	0x03, 0x5f
        /*0066*/ 	.short	0x0101


	//----- nvinfo : EIATTR_VRC_CTA_INIT_COUNT
	.align		4
        /*0068*/ 	.byte	0x02, 0x4a
	.zero		1
	.zero		1


	//----- nvinfo : EIATTR_EXIT_INSTR_OFFSETS
	.align		4
        /*006c*/ 	.byte	0x04, 0x1c
        /*006e*/ 	.short	(.L_43 - .L_42)


	//   ....[0]....
.L_42:
        /*0070*/ 	.word	0x00000550


	//   ....[1]....
        /*0074*/ 	.word	0x000009b0


	//   ....[2]....
        /*0078*/ 	.word	0x00000a20


	//----- nvinfo : EIATTR_CRS_STACK_SIZE
	.align		4
.L_43:
        /*007c*/ 	.byte	0x04, 0x1e
        /*007e*/ 	.short	(.L_45 - .L_44)
.L_44:
        /*0080*/ 	.word	0x00000000


	//----- nvinfo : EIATTR_CBANK_PARAM_SIZE
	.align		4
.L_45:
        /*0084*/ 	.byte	0x03, 0x19
        /*0086*/ 	.short	0x001c


	//----- nvinfo : EIATTR_PARAM_CBANK
	.align		4
        /*0088*/ 	.byte	0x04, 0x0a
        /*008a*/ 	.short	(.L_47 - .L_46)
	.align		4
.L_46:
        /*008c*/ 	.word	index@(.nv.constant0.__accrg_reduction_ADD_int32_1_1)
        /*0090*/ 	.short	0x0380
        /*0092*/ 	.short	0x001c


	//----- nvinfo : EIATTR_SW_WAR
	.align		4
.L_47:
        /*0094*/ 	.byte	0x04, 0x36
        /*0096*/ 	.short	(.L_49 - .L_48)
.L_48:
        /*0098*/ 	.word	0x00000008
.L_49:


//--------------------- .nv.callgraph             --------------------------
	.section	.nv.callgraph,"",@"SHT_CUDA_CALLGRAPH"
	.align	4
	.sectionentsize	8
	.align		4
        /*0000*/ 	.word	0x00000000
	.align		4
        /*0004*/ 	.word	0xffffffff
	.align		4
        /*0008*/ 	.word	0x00000000
	.align		4
        /*000c*/ 	.word	0xfffffffe
	.align		4
        /*0010*/ 	.word	0x00000000
	.align		4
        /*0014*/ 	.word	0xfffffffd
	.align		4
        /*0018*/ 	.word	0x00000000
	.align		4
        /*001c*/ 	.word	0xfffffffc


//--------------------- .text.__accrg_test1_1_2   --------------------------
	.section	.text.__accrg_test1_1_2,"ax",@progbits
	.align	128
        .global         __accrg_test1_1_2
        .type           __accrg_test1_1_2,@function
        .size           __accrg_test1_1_2,(.L_x_41 - __accrg_test1_1_2)
        .other          __accrg_test1_1_2,@"STO_CUDA_ENTRY STV_DEFAULT"
__accrg_test1_1_2:
.text.__accrg_test1_1_2:
[----:B------:R-:W-:Y:S01]  /*0000*/  LDC R1, c[0x0][0x37c] ;  /* 0x0000df00ff017b82 */ /* 0x000fe20000000800 */
[----:B------:R-:W0:Y:S07]  /*0010*/  S2R R0, SR_TID.Y ;  /* 0x0000000000007919 */ /* 0x000e2e0000002200 */
[----:B------:R-:W0:Y:S01]  /*0020*/  S2UR UR8, SR_CTAID.Y ;  /* 0x00000000000879c3 */ /* 0x000e220000002600 */
[----:B------:R-:W1:Y:S01]  /*0030*/  LDCU UR5, c[0x0][0x360] ;  /* 0x00006c00ff0577ac */ /* 0x000e620008000800 */
[----:B------:R-:W2:Y:S01]  /*0040*/  S2R R5, SR_TID.X ;  /* 0x0000000000057919 */ /* 0x000ea20000002100 */
[----:B------:R-:W1:Y:S01]  /*0050*/  LDCU UR4, c[0x0][0x370] ;  /* 0x00006e00ff0477ac */ /* 0x000e620008000800 */
[----:B------:R-:W2:Y:S04]  /*0060*/  S2R R4, SR_CTAID.X ;  /* 0x0000000000047919 */ /* 0x000ea80000002500 */
[----:B------:R-:W3:Y:S01]  /*0070*/  LDC.64 R2, c[0x0][0x398] ;  /* 0x0000e600ff027b82 */ /* 0x000ee20000000a00 */
[----:B------:R-:W4:Y:S01]  /*0080*/  LDCU.64 UR6, c[0x0][0x358] ;  /* 0x00006b00ff0677ac */ /* 0x000f220008000a00 */
[----:B-1----:R-:W-:Y:S01]  /*0090*/  UIMAD UR4, UR5, UR4, URZ ;  /* 0x00000004050472a4 */ /* 0x002fe2000f8e02ff */
[----:B0-----:R-:W-:Y:S01]  /*00a0*/  IADD3 R0, PT, PT, R0, UR8, RZ ;  /* 0x0000000800007c10 */ /* 0x001fe2000fffe0ff */
[----:B--2---:R-:W-:-:S04]  /*00b0*/  IMAD R5, R4, UR5, R5 ;  /* 0x0000000504057c24 */ /* 0x004fc8000f8e0205 */
[----:B------:R-:W-:-:S04]  /*00c0*/  IMAD R5, R0, UR4, R5 ;  /* 0x0000000400057c24 */ /* 0x000fc8000f8e0205 */
[----:B---3--:R-:W-:-:S05]  /*00d0*/  IMAD.WIDE.U32 R2, R5, 0x4, R2 ;  /* 0x0000000405027825 */ /* 0x008fca00078e0002 */
[----:B----4-:R-:W-:Y:S01]  /*00e0*/  STG.E desc[UR6][R2.64], RZ ;  /* 0x000000ff02007986 */ /* 0x010fe2000c101906 */
[----:B------:R-:W-:Y:S05]  /*00f0*/  EXIT ;  /* 0x000000000000794d */ /* 0x000fea0003800000 */
.L_x_0:
[----:B------:R-:W-:-:S00]  /*0100*/  BRA `(.L_x_0) ;  /* 0xfffffffc00fc7947 */ /* 0x000fc0000383ffff */
[----:B------:R-:W-:-:S00]  /*0110*/  NOP ;  /* 0x0000000000007918 */ /* 0x000fc00000000000 */
        /* <DEDUP_REMOVED lines=14> */
.L_x_41:


//--------------------- .text.__accrg_reduction_ADD_int32_1_1 --------------------------
	.section	.text.__accrg_reduction_ADD_int32_1_1,"ax",@progbits
	.align	128
        .global         __accrg_reduction_ADD_int32_1_1
        .type           __accrg_reduction_ADD_int32_1_1,@function
        .size           __accrg_reduction_ADD_int32_1_1,(.L_x_42 - __accrg_reduction_ADD_int32_1_1)
        .other          __accrg_reduction_ADD_int32_1_1,@"STO_CUDA_ENTRY STV_DEFAULT"
__accrg_reduction_ADD_int32_1_1:
.text.__accrg_reduction_ADD_int32_1_1:
[----:B------:R-:W-:Y:S01]  /*0000*/  LDC R1, c[0x0][0x37c] ;  /* 0x0000df00ff017b82 */ /* 0x000fe20000000800 */
[----:B------:R-:W0:Y:S07]  /*0010*/  S2R R7, SR_TID.X ;  /* 0x0000000000077919 */ /* 0x000e2e0000002100 */
[----:B------:R-:W0:Y:S01]  /*0020*/  S2UR UR5, SR_CTAID.X ;  /* 0x00000000000579c3 */ /* 0x000e220000002500 */
[----:B------:R-:W1:Y:S01]  /*0030*/  LDCU.64 UR8, c[0x0][0x390] ;  /* 0x00007200ff0877ac */ /* 0x000e620008000a00 */
[----:B------:R-:W-:Y:S01]  /*0040*/  MOV R0, 0x400 ;  /* 0x0000040000007802 */ /* 0x000fe20000000f00 */
[----:B------:R-:W2:Y:S01]  /*0050*/  S2R R3, SR_CgaCtaId ;  /* 0x0000000000037919 */ /* 0x000ea20000008800 */
[----:B------:R-:W-:Y:S01]  /*0060*/  BSSY.RECONVERGENT B0, `(.L_x_1) ;  /* 0x0000025000007945 */ /* 0x000fe20003800200 */
[----:B------:R-:W3:Y:S01]  /*0070*/  LDCU.64 UR6, c[0x0][0x358] ;  /* 0x00006b00ff0677ac */ /* 0x000ee20008000a00 */
[----:B------:R-:W-:Y:S01]  /*0080*/  IMAD.MOV.U32 R13, RZ, RZ, RZ ;  /* 0x000000ffff0d7224 */ /* 0x000fe200078e00ff */
[----:B------:R-:W4:Y:S01]  /*0090*/  S2R R5, SR_SWINHI ;  /* 0x0000000000057919 */ /* 0x000f220000002f00 */
[----:B------:R-:W2:Y:S01]  /*00a0*/  LDCU.64 UR10, c[0x0][0x390] ;  /* 0x00007200ff0a77ac */ /* 0x000ea20008000a00 */
[----:B-1----:R-:W-:-:S02]  /*00b0*/  IMAD.U32 R17, RZ, RZ, UR9 ;  /* 0x00000009ff117e24 */ /* 0x002fc4000f8e00ff */
[----:B0-----:R-:W-:Y:S01]  /*00c0*/  IMAD R2, R7, UR5, RZ ;  /* 0x0000000507027c24 */ /* 0x001fe2000f8e02ff */
[----:B--2---:R-:W-:-:S03]  /*00d0*/  LEA R0, R3, R0, 0x18 ;  /* 0x0000000003007211 */ /* 0x004fc600078ec0ff */
[----:B------:R-:W-:Y:S01]  /*00e0*/  IMAD R4, R2, R17, RZ ;  /* 0x0000001102047224 */ /* 0x000fe200078e02ff */
[----:B------:R-:W-:Y:S02]  /*00f0*/  MOV R2, R0 ;  /* 0x0000000000027202 */ /* 0x000fe40000000f00 */
[----:B----4-:R-:W-:Y:S01]  /*0100*/  MOV R3, R5 ;  /* 0x0000000500037202 */ /* 0x010fe20000000f00 */
[----:B------:R-:W-:Y:S02]  /*0110*/  IMAD.SHL.U32 R3, R4, 0x2, RZ ;  /* 0x0000000204037824 */ /* 0x000fe400078e00ff */
[----:B------:R-:W-:Y:S02]  /*0120*/  IMAD.MOV.U32 R5, RZ, RZ, RZ ;  /* 0x000000ffff057224 */ /* 0x000fe400078e00ff */
[----:B------:R-:W-:Y:S01]  /*0130*/  IMAD R4, R7, 0x4, R2 ;  /* 0x0000000407047824 */ /* 0x000fe200078e0202 */
[----:B------:R-:W-:Y:S01]  /*0140*/  ISETP.GE.U32.AND P0, PT, R3, UR8, PT ;  /* 0x0000000803007c0c */ /* 0x000fe2000bf06070 */
[----:B------:R-:W0:-:S12]  /*0150*/  LDCU UR8, c[0x0][0x380] ;  /* 0x00007000ff0877ac */ /* 0x000e180008000800 */
[----:B---3--:R-:W-:Y:S05]  /*0160*/  @P0 BRA `(.L_x_2) ;  /* 0x0000000000500947 */ /* 0x008fea0003800000 */
[----:B------:R-:W1:Y:S01]  /*0170*/  LDC R12, c[0x0][0x398] ;  /* 0x0000e600ff0c7b82 */ /* 0x000e620000000800 */
[----:B------:R-:W2:Y:S01]  /*0180*/  LDCU UR4, c[0x0][0x370] ;  /* 0x00006e00ff0477ac */ /* 0x000ea20008000800 */
[----:B------:R-:W-:Y:S02]  /*0190*/  IMAD.MOV.U32 R6, RZ, RZ, R3 ;  /* 0x000000ffff067224 */ /* 0x000fe400078e0003 */
[----:B------:R-:W-:Y:S02]  /*01a0*/  IMAD.MOV.U32 R13, RZ, RZ, RZ ;  /* 0x000000ffff0d7224 */ /* 0x000fe400078e00ff */
[----:B--2---:R-:W-:-:S07]  /*01b0*/  IMAD R15, R17, UR4, RZ ;  /* 0x00000004110f7c24 */ /* 0x004fce000f8e02ff */
.L_x_3:
[----:B------:R-:W-:Y:S01]  /*01c0*/  IMAD.U32 R17, RZ, RZ, UR11 ;  /* 0x0000000bff117e24 */ /* 0x000fe2000f8e00ff */
[C---:B0-----:R-:W-:Y:S01]  /*01d0*/  LEA R8, R6.reuse, UR8, 0x2 ;  /* 0x0000000806087c11 */ /* 0x041fe2000f8e10ff */
[----:B------:R-:W-:Y:S02]  /*01e0*/  IMAD.MOV.U32 R9, RZ, RZ, RZ ;  /* 0x000000ffff097224 */ /* 0x000fe400078e00ff */
[----:B------:R-:W-:-:S03]  /*01f0*/  IMAD.IADD R10, R6, 0x1, R17 ;  /* 0x00000001060a7824 */ /* 0x000fc600078e0211 */
[----:B------:R-:W2:Y:S02]  /*0200*/  LD.E R8, desc[UR6][R8.64] ;  /* 0x0000000608087980 */ /* 0x000ea4000c101900 */
[----:B------:R-:W-:-:S04]  /*0210*/  ISETP.GE.U32.AND P0, PT, R10, UR10, PT ;  /* 0x0000000a0a007c0c */ /* 0x000fc8000bf06070 */
[----:B-1----:R-:W-:-:S13]  /*0220*/  ISETP.NE.AND P0, PT, R12, 0x1, P0 ;  /* 0x000000010c00780c */ /* 0x002fda0000705270 */
[----:B------:R-:W-:Y:S01]  /*0230*/  @!P0 LEA R10, R10, UR8, 0x2 ;  /* 0x000000080a0a8c11 */ /* 0x000fe2000f8e10ff */
[----:B------:R-:W-:-:S05]  /*0240*/  @!P0 IMAD.MOV.U32 R11, RZ, RZ, RZ ;  /* 0x000000ffff0b8224 */ /* 0x000fca00078e00ff */
[----:B------:R-:W3:Y:S01]  /*0250*/  @!P0 LD.E R10, desc[UR6][R10.64] ;  /* 0x000000060a0a8980 */ /* 0x000ee2000c101900 */
[----:B------:R-:W-:-:S05]  /*0260*/  IMAD R6, R15, 0x2, R6 ;  /* 0x000000020f067824 */ /* 0x000fca00078e0206 */
[----:B------:R-:W-:Y:S01]  /*0270*/  ISETP.GE.U32.AND P1, PT, R6, UR10, PT ;  /* 0x0000000a06007c0c */ /* 0x000fe2000bf26070 */
[----:B--2---:R-:W-:-:S05]  /*0280*/  IMAD.IADD R13, R8, 0x1, R13 ;  /* 0x00000001080d7824 */ /* 0x004fca00078e020d */
[----:B---3--:R-:W-:-:S07]  /*0290*/  @!P0 IADD3 R13, PT, PT, R13, R10, RZ ;  /* 0x0000000a0d0d8210 */ /* 0x008fce0007ffe0ff */
[----:B------:R-:W-:Y:S05]  /*02a0*/  @!P1 BRA `(.L_x_3) ;  /* 0xfffffffc00c49947 */ /* 0x000fea000383ffff */
.L_x_2:
[----:B0-----:R-:W-:Y:S05]  /*02b0*/  BSYNC.RECONVERGENT B0 ;  /* 0x0000000000007941 */ /* 0x001fea0003800200 */
.L_x_1:
[----:B------:R-:W-:Y:S01]  /*02c0*/  ISETP.GE.U32.AND P0, PT, R17, 0x200, PT ;  /* 0x000002001100780c */ /* 0x000fe20003f06070 */
[----:B------:R0:W-:Y:S01]  /*02d0*/  ST.E desc[UR6][R4.64], R13 ;  /* 0x0000000d04007985 */ /* 0x0001e2000c101906 */
[----:B------:R-:W-:Y:S04]  /*02e0*/  BSSY.RECONVERGENT B1, `(.L_x_4) ;  /* 0x0000024000017945 */ /* 0x000fe80003800200 */
[----:B------:R-:W-:Y:S01]  /*02f0*/  BSSY.RELIABLE B0, `(.L_x_5) ;  /* 0x000001a000007945 */ /* 0x000fe20003800100 */
[----:B------:R-:W-:Y:S06]  /*0300*/  BAR.SYNC.DEFER_BLOCKING 0x0 ;  /* 0x0000000000007b1d */ /* 0x000fec0000010000 */
[----:B0-----:R-:W-:Y:S05]  /*0310*/  @!P0 BRA `(.L_x_6) ;  /* 0x0000000000248947 */ /* 0x001fea0003800000 */
[----:B------:R-:W-:Y:S01]  /*0320*/  ISETP.GT.U32.AND P0, PT, R7, 0xff, PT ;  /* 0x000000ff0700780c */ /* 0x000fe20003f04070 */
[----:B------:R-:W-:-:S12]  /*0330*/  BSSY.RECONVERGENT B2, `(.L_x_7) ;  /* 0x0000005000027945 */ /* 0x000fd80003800200 */
[----:B------:R-:W-:Y:S05]  /*0340*/  @P0 BRA `(.L_x_8) ;  /* 0x00000000000c0947 */ /* 0x000fea0003800000 */
[----:B------:R-:W2:Y:S02]  /*0350*/  LD.E R6, desc[UR6][R4.64+0x400] ;  /* 0x0004000604067980 */ /* 0x000ea4000c101900 */
[----:B--2---:R-:W-:-:S05]  /*0360*/  IMAD.IADD R13, R13, 0x1, R6 ;  /* 0x000000010d0d7824 */ /* 0x004fca00078e0206 */
[----:B------:R0:W-:Y:S02]  /*0370*/  ST.E desc[UR6][R4.64], R13 ;  /* 0x0000000d04007985 */ /* 0x0001e4000c101906 */
.L_x_8:
[----:B------:R-:W-:Y:S05]  /*0380*/  BSYNC.RECONVERGENT B2 ;  /* 0x0000000000027941 */ /* 0x000fea0003800200 */
.L_x_7:
[----:B------:R-:W-:Y:S06]  /*0390*/  BAR.SYNC.DEFER_BLOCKING 0x0 ;  /* 0x0000000000007b1d */ /* 0x000fec0000010000 */
[----:B------:R-:W-:Y:S05]  /*03a0*/  BRA `(.L_x_9) ;  /* 0x0000000000087947 */ /* 0x000fea0003800000 */
.L_x_6:
[----:B------:R-:W-:-:S13]  /*03b0*/  ISETP.GE.U32.AND P0, PT, R17, 0x100, PT ;  /* 0x000001001100780c */ /* 0x000fda0003f06070 */
[----:B------:R-:W-:Y:S05]  /*03c0*/  @!P0 BRA `(.L_x_10) ;  /* 0x0000000000248947 */ /* 0x000fea0003800000 */
.L_x_9:
[----:B------:R-:W-:Y:S01]  /*03d0*/  ISETP.GT.U32.AND P0, PT, R7, 0x7f, PT ;  /* 0x0000007f0700780c */ /* 0x000fe20003f04070 */
[----:B------:R-:W-:-:S12]  /*03e0*/  BSSY.RECONVERGENT B2, `(.L_x_11) ;  /* 0x0000005000027945 */ /* 0x000fd80003800200 */
[----:B------:R-:W-:Y:S05]  /*03f0*/  @P0 BRA `(.L_x_12) ;  /* 0x00000000000c0947 */ /* 0x000fea0003800000 */
[----:B------:R-:W0:Y:S02]  /*0400*/  LD.E R6, desc[UR6][R4.64+0x200] ;  /* 0x0002000604067980 */ /* 0x000e24000c101900 */
[----:B0-----:R-:W-:-:S05]  /*0410*/  IMAD.IADD R13, R13, 0x1, R6 ;  /* 0x000000010d0d7824 */ /* 0x001fca00078e0206 */
[----:B------:R1:W-:Y:S02]  /*0420*/  ST.E desc[UR6][R4.64], R13 ;  /* 0x0000000d04007985 */ /* 0x0003e4000c101906 */
.L_x_12:
[----:B------:R-:W-:Y:S05]  /*0430*/  BSYNC.RECONVERGENT B2 ;  /* 0x0000000000027941 */ /* 0x000fea0003800200 */
.L_x_11:
[----:B------:R-:W-:Y:S06]  /*0440*/  BAR.SYNC.DEFER_BLOCKING 0x0 ;  /* 0x0000000000007b1d */ /* 0x000fec0000010000 */
[----:B------:R-:W-:Y:S05]  /*0450*/  BRA `(.L_x_13) ;  /* 0x00000000000c7947 */ /* 0x000fea0003800000 */
.L_x_10:
[----:B------:R-:W-:-:S13]  /*0460*/  ISETP.GE.U32.AND P0, PT, R17, 0x80, PT ;  /* 0x000000801100780c */ /* 0x000fda0003f06070 */
[----:B------:R-:W-:Y:S05]  /*0470*/  @!P0 BREAK.RELIABLE B0 ;  /* 0x0000000000008942 */ /* 0x000fea0003800100 */
[----:B------:R-:W-:Y:S05]  /*0480*/  @!P0 BRA `(.L_x_14) ;  /* 0x0000000000248947 */ /* 0x000fea0003800000 */
.L_x_13:
[----:B------:R-:W-:Y:S05]  /*0490*/  BSYNC.RELIABLE B0 ;  /* 0x0000000000007941 */ /* 0x000fea0003800100 */
.L_x_5:
[----:B------:R-:W-:Y:S01]  /*04a0*/  ISETP.GT.U32.AND P0, PT, R7, 0x3f, PT ;  /* 0x0000003f0700780c */ /* 0x000fe20003f04070 */
[----:B------:R-:W-:-:S12]  /*04b0*/  BSSY.RECONVERGENT B2, `(.L_x_15) ;  /* 0x0000005000027945 */ /* 0x000fd80003800200 */
[----:B------:R-:W-:Y:S05]  /*04c0*/  @P0 BRA `(.L_x_16) ;  /* 0x00000000000c0947 */ /* 0x000fea0003800000 */
[----:B------:R-:W0:Y:S02]  /*04d0*/  LD.E R6, desc[UR6][R4.64+0x100] ;  /* 0x0001000604067980 */ /* 0x000e24000c101900 */
[----:B01----:R-:W-:-:S05]  /*04e0*/  IMAD.IADD R13, R13, 0x1, R6 ;  /* 0x000000010d0d7824 */ /* 0x003fca00078e0206 */
[----:B------:R2:W-:Y:S02]  /*04f0*/  ST.E desc[UR6][R4.64], R13 ;  /* 0x0000000d04007985 */ /* 0x0005e4000c101906 */
.L_x_16:
[----:B------:R-:W-:Y:S05]  /*0500*/  BSYNC.RECONVERGENT B2 ;  /* 0x0000000000027941 */ /* 0x000fea0003800200 */
.L_x_15:
[----:B------:R-:W-:Y:S06]  /*0510*/  BAR.SYNC.DEFER_BLOCKING 0x0 ;  /* 0x0000000000007b1d */ /* 0x000fec0000010000 */
.L_x_14:
[----:B------:R-:W-:Y:S05]  /*0520*/  BSYNC.RECONVERGENT B1 ;  /* 0x0000000000017941 */ /* 0x000fea0003800200 */
.L_x_4:
[----:B------:R-:W-:Y:S05]  /*0530*/  WARPSYNC.ALL ;  /* 0x0000000000007948 */ /* 0x000fea0003800000 */
[----:B------:R-:W-:-:S13]  /*0540*/  ISETP.GT.U32.AND P0, PT, R7, 0x1f, PT ;  /* 0x0000001f0700780c */ /* 0x000fda0003f04070 */
[----:B------:R-:W-:Y:S05]  /*0550*/  @P0 EXIT ;  /* 0x000000000000094d */ /* 0x000fea0003800000 */
[----:B------:R-:W-:Y:S01]  /*0560*/  ISETP.GE.U32.AND P0, PT, R17, 0x40, PT ;  /* 0x000000401100780c */ /* 0x000fe20003f06070 */
[----:B------:R-:W-:Y:S04]  /*0570*/  BSSY.RECONVERGENT B2, `(.L_x_17) ;  /* 0x0000041000027945 */ /* 0x000fe80003800200 */
[----:B------:R-:W-:Y:S08]  /*0580*/  BSSY.RELIABLE B1, `(.L_x_18) ;  /* 0x0000036000017945 */ /* 0x000ff00003800100 */
[----:B------:R-:W-:Y:S05]  /*0590*/  @!P0 BRA `(.L_x_19) ;  /* 0x0000000000148947 */ /* 0x000fea0003800000 */
[----:B------:R-:W0:Y:S02]  /*05a0*/  LD.E.STRONG.SYS R6, desc[UR6][R4.64+0x80] ;  /* 0x0000800604067980 */ /* 0x000e24000c115900 */
[----:B012---:R-:W-:-:S05]  /*05b0*/  IMAD.IADD R13, R13, 0x1, R6 ;  /* 0x000000010d0d7824 */ /* 0x007fca00078e0206 */
[----:B------:R3:W-:Y:S01]  /*05c0*/  ST.E.STRONG.SYS desc[UR6][R4.64], R13 ;  /* 0x0000000d04007985 */ /* 0x0007e2000c115906 */
[----:B------:R-:W-:Y:S06]  /*05d0*/  BAR.SYNC.DEFER_BLOCKING 0x0 ;  /* 0x0000000000007b1d */ /* 0x000fec0000010000 */
[----:B------:R-:W-:Y:S05]  /*05e0*/  BRA `(.L_x_20) ;  /* 0x0000000000087947 */ /* 0x000fea0003800000 */
.L_x_19:
[----:B------:R-:W-:-:S13]  /*05f0*/  ISETP.GE.U32.AND P0, PT, R17, 0x20, PT ;  /* 0x000000201100780c */ /* 0x000fda0003f06070 */
[----:B------:R-:W-:Y:S05]  /*0600*/  @!P0 BRA `(.L_x_21) ;  /* 0x0000000000248947 */ /* 0x000fea0003800000 */
.L_x_20:
[----:B------:R-:W-:Y:S01]  /*0610*/  ISETP.GT.U32.AND P0, PT, R7, 0xf, PT ;  /* 0x0000000f0700780c */ /* 0x000fe20003f04070 */
[----:B------:R-:W-:-:S12]  /*0620*/  BSSY.RECONVERGENT B3, `(.L_x_22) ;  /* 0x0000005000037945 */ /* 0x000fd80003800200 */
[----:B------:R-:W-:Y:S05]  /*0630*/  @P0 BRA `(.L_x_23) ;  /* 0x00000000000c0947 */ /* 0x000fea0003800000 */
[----:B------:R-:W0:Y:S02]  /*0640*/  LD.E.STRONG.SYS R6, desc[UR6][R4.64+0x40] ;  /* 0x0000400604067980 */ /* 0x000e24000c115900 */
[----:B0123--:R-:W-:-:S05]  /*0650*/  IMAD.IADD R13, R13, 0x1, R6 ;  /* 0x000000010d0d7824 */ /* 0x00ffca00078e0206 */
[----:B------:R4:W-:Y:S02]  /*0660*/  ST.E.STRONG.SYS desc[UR6][R4.64], R13 ;  /* 0x0000000d04007985 */ /* 0x0009e4000c115906 */
.L_x_23:
[----:B------:R-:W-:Y:S05]  /*0670*/  BSYNC.RECONVERGENT B3 ;  /* 0x0000000000037941 */ /* 0x000fea0003800200 */
.L_x_22:
[----:B------:R-:W-:Y:S06]  /*0680*/  BAR.SYNC.DEFER_BLOCKING 0x0 ;  /* 0x0000000000007b1d */ /* 0x000fec0000010000 */
[----:B------:R-:W-:Y:S05]  /*0690*/  BRA `(.L_x_24) ;  /* 0x0000000000087947 */ /* 0x000fea0003800000 */
.L_x_21:
[----:B------:R-:W-:-:S13]  /*06a0*/  ISETP.GE.U32.AND P0, PT, R17, 0x10, PT ;  /* 0x000000101100780c */ /* 0x000fda0003f06070 */
[----:B------:R-:W-:Y:S05]  /*06b0*/  @!P0 BRA `(.L_x_25) ;  /* 0x0000000000248947 */ /* 0x000fea0003800000 */
.L_x_24:
[----:B------:R-:W-:Y:S01]  /*06c0*/  ISETP.GT.U32.AND P0, PT, R7, 0x7, PT ;  /* 0x000000070700780c */ /* 0x000fe20003f04070 */
[----:B------:R-:W-:-:S12]  /*06d0*/  BSSY.RECONVERGENT B3, `(.L_x_26) ;  /* 0x0000005000037945 */ /* 0x000fd80003800200 */
[----:B------:R-:W-:Y:S05]  /*06e0*/  @P0 BRA `(.L_x_27) ;  /* 0x00000000000c0947 */ /* 0x000fea0003800000 */
[----:B------:R-:W0:Y:S02]  /*06f0*/  LD.E.STRONG.SYS R6, desc[UR6][R4.64+0x20] ;  /* 0x0000200604067980 */ /* 0x000e24000c115900 */
[----:B01234-:R-:W-:-:S05]  /*0700*/  IMAD.IADD R13, R13, 0x1, R6 ;  /* 0x000000010d0d7824 */ /* 0x01ffca00078e0206 */
[----:B------:R0:W-:Y:S02]  /*0710*/  ST.E.STRONG.SYS desc[UR6][R4.64], R13 ;  /* 0x0000000d04007985 */ /* 0x0001e4000c115906 */
.L_x_27:
[----:B------:R-:W-:Y:S05]  /*0720*/  BSYNC.RECONVERGENT B3 ;  /* 0x0000000000037941 */ /* 0x000fea0003800200 */
.L_x_26:
[----:B------:R-:W-:Y:S06]  /*0730*/  BAR.SYNC.DEFER_BLOCKING 0x0 ;  /* 0x0000000000007b1d */ /* 0x000fec0000010000 */
[----:B------:R-:W-:Y:S05]  /*0740*/  BRA `(.L_x_28) ;  /* 0x0000000000087947 */ /* 0x000fea0003800000 */
.L_x_25:
[----:B------:R-:W-:-:S13]  /*0750*/  ISETP.GE.U32.AND P0, PT, R17, 0x8, PT ;  /* 0x000000081100780c */ /* 0x000fda0003f06070 */
[----:B------:R-:W-:Y:S05]  /*0760*/  @!P0 BRA `(.L_x_29) ;  /* 0x0000000000248947 */ /* 0x000fea0003800000 */
.L_x_28:
[----:B------:R-:W-:Y:S01]  /*0770*/  ISETP.GT.U32.AND P0, PT, R7, 0x3, PT ;  /* 0x000000030700780c */ /* 0x000fe20003f04070 */
[----:B------:R-:W-:-:S12]  /*0780*/  BSSY.RECONVERGENT B3, `(.L_x_30) ;  /* 0x0000005000037945 */ /* 0x000fd80003800200 */
[----:B------:R-:W-:Y:S05]  /*0790*/  @P0 BRA `(.L_x_31) ;  /* 0x00000000000c0947 */ /* 0x000fea0003800000 */
[----:B------:R-:W0:Y:S02]  /*07a0*/  LD.E.STRONG.SYS R6, desc[UR6][R4.64+0x10] ;  /* 0x0000100604067980 */ /* 0x000e24000c115900 */
[----:B01234-:R-:W-:-:S05]  /*07b0*/  IADD3 R13, PT, PT, R13, R6, RZ ;  /* 0x000000060d0d7210 */ /* 0x01ffca0007ffe0ff */
[----:B------:R0:W-:Y:S02]  /*07c0*/  ST.E.STRONG.SYS desc[UR6][R4.64], R13 ;  /* 0x0000000d04007985 */ /* 0x0001e4000c115906 */
.L_x_31:
[----:B------:R-:W-:Y:S05]  /*07d0*/  BSYNC.RECONVERGENT B3 ;  /* 0x0000000000037941 */ /* 0x000fea0003800200 */
.L_x_30:
[----:B------:R-:W-:Y:S06]  /*07e0*/  BAR.SYNC.DEFER_BLOCKING 0x0 ;  /* 0x0000000000007b1d */ /* 0x000fec0000010000 */
[----:B------:R-:W-:Y:S05]  /*07f0*/  BRA `(.L_x_32) ;  /* 0x0000000000087947 */ /* 0x000fea0003800000 */
.L_x_29:
[----:B------:R-:W-:-:S13]  /*0800*/  ISETP.GE.U32.AND P0, PT, R17, 0x4, PT ;  /* 0x000000041100780c */ /* 0x000fda0003f06070 */
[----:B------:R-:W-:Y:S05]  /*0810*/  @!P0 BRA `(.L_x_33) ;  /* 0x0000000000248947 */ /* 0x000fea0003800000 */
.L_x_32:
[----:B------:R-:W-:Y:S01]  /*0820*/  ISETP.GT.U32.AND P0, PT, R7, 0x1, PT ;  /* 0x000000010700780c */ /* 0x000fe20003f04070 */
[----:B------:R-:W-:-:S12]  /*0830*/  BSSY.RECONVERGENT B3, `(.L_x_34) ;  /* 0x0000005000037945 */ /* 0x000fd80003800200 */
[----:B------:R-:W-:Y:S05]  /*0840*/  @P0 BRA `(.L_x_35) ;  /* 0x00000000000c0947 */ /* 0x000fea0003800000 */
[----:B------:R-:W0:Y:S02]  /*0850*/  LD.E.STRONG.SYS R6, desc[UR6][R4.64+0x8] ;  /* 0x0000080604067980 */ /* 0x000e24000c115900 */
[----:B01234-:R-:W-:-:S05]  /*0860*/  IMAD.IADD R13, R13, 0x1, R6 ;  /* 0x000000010d0d7824 */ /* 0x01ffca00078e0206 */
[----:B------:R0:W-:Y:S02]  /*0870*/  ST.E.STRONG.SYS desc[UR6][R4.64], R13 ;  /* 0x0000000d04007985 */ /* 0x0001e4000c115906 */
.L_x_35:
[----:B------:R-:W-:Y:S05]  /*0880*/  BSYNC.RECONVERGENT B3 ;  /* 0x0000000000037941 */ /* 0x000fea0003800200 */
.L_x_34:
[----:B------:R-:W-:Y:S06]  /*0890*/  BAR.SYNC.DEFER_BLOCKING 0x0 ;  /* 0x0000000000007b1d */ /* 0x000fec0000010000 */
[----:B------:R-:W-:Y:S05]  /*08a0*/  BRA `(.L_x_36) ;  /* 0x00000000000c7947 */ /* 0x000fea0003800000 */
.L_x_33:
[----:B------:R-:W-:-:S13]  /*08b0*/  ISETP.GE.U32.AND P0, PT, R17, 0x2, PT ;  /* 0x000000021100780c */ /* 0x000fda0003f06070 */
[----:B------:R-:W-:Y:S05]  /*08c0*/  @!P0 BREAK.RELIABLE B1 ;  /* 0x0000000000018942 */ /* 0x000fea0003800100 */
[----:B------:R-:W-:Y:S05]  /*08d0*/  @!P0 BRA `(.L_x_37) ;  /* 0x0000000000288947 */ /* 0x000fea0003800000 */
.L_x_36:
[----:B------:R-:W-:Y:S05]  /*08e0*/  BSYNC.RELIABLE B1 ;  /* 0x0000000000017941 */ /* 0x000fea0003800100 */
.L_x_18:
[----:B------:R-:W-:Y:S01]  /*08f0*/  ISETP.NE.AND P0, PT, R7, RZ, PT ;  /* 0x000000ff0700720c */ /* 0x000fe20003f05270 */
[----:B------:R-:W-:-:S12]  /*0900*/  BSSY.RECONVERGENT B3, `(.L_x_38) ;  /* 0x0000006000037945 */ /* 0x000fd80003800200 */
[----:B------:R-:W-:Y:S05]  /*0910*/  @P0 BRA `(.L_x_39) ;  /* 0x0000000000100947 */ /* 0x000fea0003800000 */
[----:B------:R-:W-:-:S05]  /*0920*/  IMAD.MOV.U32 R3, RZ, RZ, RZ ;  /* 0x000000ffff037224 */ /* 0x000fca00078e00ff */
[----:B01234-:R-:W2:Y:S02]  /*0930*/  LD.E.STRONG.SYS R4, desc[UR6][R2.64+0x4] ;  /* 0x0000040602047980 */ /* 0x01fea4000c115900 */
[----:B--2---:R-:W-:-:S05]  /*0940*/  IMAD.IADD R13, R4, 0x1, R13 ;  /* 0x00000001040d7824 */ /* 0x004fca00078e020d */
[----:B------:R0:W-:Y:S02]  /*0950*/  ST.E.STRONG.SYS desc[UR6][R2.64], R13 ;  /* 0x0000000d02007985 */ /* 0x0001e4000c115906 */
.L_x_39:
[----:B------:R-:W-:Y:S05]  /*0960*/  BSYNC.RECONVERGENT B3 ;  /* 0x0000000000037941 */ /* 0x000fea0003800200 */
.L_x_38:
[----:B------:R-:W-:Y:S06]  /*0970*/  BAR.SYNC.DEFER_BLOCKING 0x0 ;  /* 0x0000000000007b1d */ /* 0x000fec0000010000 */
.L_x_37:
[----:B------:R-:W-:Y:S05]  /*0980*/  BSYNC.RECONVERGENT B2 ;  /* 0x0000000000027941 */ /* 0x000fea0003800200 */
.L_x_17:
[----:B------:R-:W-:Y:S05]  /*0990*/  WARPSYNC.ALL ;  /* 0x0000000000007948 */ /* 0x000fea0003800000 */
[----:B------:R-:W-:-:S13]  /*09a0*/  ISETP.NE.AND P0, PT, R7, RZ, PT ;  /* 0x000000ff0700720c */ /* 0x000fda0003f05270 */
[----:B------:R-:W-:Y:S05]  /*09b0*/  @P0 EXIT ;  /* 0x000000000000094d */ /* 0x000fea0003800000 */
[----:B01234-:R-:W0:Y:S01]  /*09c0*/  LDS R5, [R0] ;  /* 0x0000000000057984 */ /* 0x01fe220000000800 */
[----:B------:R-:W1:Y:S01]  /*09d0*/  LDCU UR4, c[0x0][0x388] ;  /* 0x00007100ff0477ac */ /* 0x000e620008000800 */
[----:B------:R-:W-:Y:S01]  /*09e0*/  IMAD.MOV.U32 R3, RZ, RZ, RZ ;  /* 0x000000ffff037224 */ /* 0x000fe200078e00ff */
[----:B-1----:R-:W-:-:S06]  /*09f0*/  ULEA UR4, UR5, UR4, 0x2 ;  /* 0x0000000405047291 */ /* 0x002fcc000f8e10ff */
[----:B------:R-:W-:-:S05]  /*0a00*/  IMAD.U32 R2, RZ, RZ, UR4 ;  /* 0x00000004ff027e24 */ /* 0x000fca000f8e00ff */
[----:B0-----:R-:W-:Y:S01]  /*0a10*/  ST.E desc[UR6][R2.64], R5 ;  /* 0x0000000502007985 */ /* 0x001fe2000c101906 */
[----:B------:R-:W-:Y:S05]  /*0a20*/  EXIT ;  /* 0x000000000000794d */ /* 0x000fea0003800000 */
.L_x_40:
        /* <DEDUP_REMOVED lines=13> */
.L_x_42:


//--------------------- .nv.shared.__accrg_test1_1_2 --------------------------
	.section	.nv.shared.__accrg_test1_1_2,"aw",@nobits
	.sectionflags	@""
	.align	16
	.zero		1024


//--------------------- .nv.shared.reserved.0     --------------------------
	.section	.nv.shared.reserved.0,"aw",@nobits
	.weak		__nv_reservedSMEM_offset_0_alias
	.size		__nv_reservedSMEM_offset_0_alias, 0, 64
	.other		__nv_reservedSMEM_offset_0_alias,@"STO_CUDA_RESERVED_SHARED STV_DEFAULT"
__nv_reservedSMEM_offset_0_alias:
	.zero		0
	.zero		64


//--------------------- .nv.shared.__accrg_reduction_ADD_int32_1_1 --------------------------
	.section	.nv.shared.__accrg_reduction_ADD_int32_1_1,"aw",@nobits
	.sectionflags	@""
	.align	16
	.zero		1024


//--------------------- .nv.constant0.__accrg_test1_1_2 --------------------------
	.section	.nv.constant0.__accrg_test1_1_2,"a",@progbits
	.sectionflags	@""
	.align	4
.nv.constant0.__accrg_test1_1_2:
	.zero		928


//--------------------- .nv.constant0.__accrg_reduction_ADD_int32_1_1 --------------------------
	.section	.nv.constant0.__accrg_reduction_ADD_int32_1_1,"a",@progbits
	.sectionflags	@""
	.align	4
.nv.constant0.__accrg_reduction_ADD_int32_1_1:
	.zero		924


//--------------------- SYMBOLS --------------------------

	.type		.nv.reservedSmem.offset0,@object
	.size		.nv.reservedSmem.offset0,0x4
	.type		.nv.reservedSmem.cap,@object
	.size		.nv.reservedSmem.cap,0x4
